//
// Generated by NVIDIA NVVM Compiler
//
// Compiler Build ID: CL-36424714
// Cuda compilation tools, release 13.0, V13.0.88
// Based on NVVM 20.0.0
//

.version 9.0
.target sm_100
.address_size 64

	// .globl	_Z14sgemm_v0_naivePKfS0_Pfffiii

.visible .entry _Z14sgemm_v0_naivePKfS0_Pfffiii(
	.param .u64 .ptr .align 1 _Z14sgemm_v0_naivePKfS0_Pfffiii_param_0,
	.param .u64 .ptr .align 1 _Z14sgemm_v0_naivePKfS0_Pfffiii_param_1,
	.param .u64 .ptr .align 1 _Z14sgemm_v0_naivePKfS0_Pfffiii_param_2,
	.param .f32 _Z14sgemm_v0_naivePKfS0_Pfffiii_param_3,
	.param .f32 _Z14sgemm_v0_naivePKfS0_Pfffiii_param_4,
	.param .u32 _Z14sgemm_v0_naivePKfS0_Pfffiii_param_5,
	.param .u32 _Z14sgemm_v0_naivePKfS0_Pfffiii_param_6,
	.param .u32 _Z14sgemm_v0_naivePKfS0_Pfffiii_param_7
)
{
	.reg .pred 	%p<13>;
	.reg .b32 	%r<46>;
	.reg .b32 	%f<73>;
	.reg .b64 	%rd<40>;

	ld.param.u64 	%rd5, [_Z14sgemm_v0_naivePKfS0_Pfffiii_param_0];
	ld.param.u64 	%rd6, [_Z14sgemm_v0_naivePKfS0_Pfffiii_param_1];
	ld.param.u64 	%rd4, [_Z14sgemm_v0_naivePKfS0_Pfffiii_param_2];
	ld.param.f32 	%f13, [_Z14sgemm_v0_naivePKfS0_Pfffiii_param_3];
	ld.param.f32 	%f14, [_Z14sgemm_v0_naivePKfS0_Pfffiii_param_4];
	ld.param.u32 	%r22, [_Z14sgemm_v0_naivePKfS0_Pfffiii_param_5];
	ld.param.u32 	%r23, [_Z14sgemm_v0_naivePKfS0_Pfffiii_param_6];
	ld.param.u32 	%r21, [_Z14sgemm_v0_naivePKfS0_Pfffiii_param_7];
	cvta.to.global.u64 	%rd1, %rd6;
	cvta.to.global.u64 	%rd2, %rd5;
	mov.u32 	%r24, %tid.x;
	mov.u32 	%r25, %ntid.x;
	mov.u32 	%r26, %ctaid.x;
	mad.lo.s32 	%r1, %r25, %r26, %r24;
	mov.u32 	%r27, %tid.y;
	mov.u32 	%r28, %ntid.y;
	mov.u32 	%r29, %ctaid.y;
	mad.lo.s32 	%r30, %r28, %r29, %r27;
	setp.ge.s32 	%p1, %r1, %r22;
	setp.ge.s32 	%p2, %r30, %r23;
	or.pred  	%p3, %p1, %p2;
	@%p3 bra 	$L__BB0_14;
	setp.lt.s32 	%p4, %r21, 1;
	mov.f32 	%f72, 0f00000000;
	@%p4 bra 	$L__BB0_13;
	mul.lo.s32 	%r3, %r21, %r1;
	and.b32  	%r4, %r21, 7;
	setp.lt.u32 	%p5, %r21, 8;
	mov.f32 	%f72, 0f00000000;
	mov.b32 	%r44, 0;
	@%p5 bra 	$L__BB0_5;
	and.b32  	%r44, %r21, 2147483640;
	neg.s32 	%r42, %r44;
	shl.b32 	%r7, %r23, 3;
	add.s64 	%rd3, %rd2, 16;
	mov.f32 	%f72, 0f00000000;
	mul.wide.s32 	%rd11, %r23, 4;
	mov.u32 	%r40, %r3;
	mov.u32 	%r41, %r30;
$L__BB0_4:
	.pragma "nounroll";
	mul.wide.s32 	%rd7, %r40, 4;
	add.s64 	%rd8, %rd3, %rd7;
	ld.global.f32 	%f19, [%rd8+-16];
	mul.wide.s32 	%rd9, %r41, 4;
	add.s64 	%rd10, %rd1, %rd9;
	ld.global.f32 	%f20, [%rd10];
	fma.rn.f32 	%f21, %f19, %f20, %f72;
	ld.global.f32 	%f22, [%rd8+-12];
	add.s64 	%rd12, %rd10, %rd11;
	ld.global.f32 	%f23, [%rd12];
	fma.rn.f32 	%f24, %f22, %f23, %f21;
	ld.global.f32 	%f25, [%rd8+-8];
	add.s64 	%rd13, %rd12, %rd11;
	ld.global.f32 	%f26, [%rd13];
	fma.rn.f32 	%f27, %f25, %f26, %f24;
	ld.global.f32 	%f28, [%rd8+-4];
	add.s64 	%rd14, %rd13, %rd11;
	ld.global.f32 	%f29, [%rd14];
	fma.rn.f32 	%f30, %f28, %f29, %f27;
	ld.global.f32 	%f31, [%rd8];
	add.s64 	%rd15, %rd14, %rd11;
	ld.global.f32 	%f32, [%rd15];
	fma.rn.f32 	%f33, %f31, %f32, %f30;
	ld.global.f32 	%f34, [%rd8+4];
	add.s64 	%rd16, %rd15, %rd11;
	ld.global.f32 	%f35, [%rd16];
	fma.rn.f32 	%f36, %f34, %f35, %f33;
	ld.global.f32 	%f37, [%rd8+8];
	add.s64 	%rd17, %rd16, %rd11;
	ld.global.f32 	%f38, [%rd17];
	fma.rn.f32 	%f39, %f37, %f38, %f36;
	ld.global.f32 	%f40, [%rd8+12];
	add.s64 	%rd18, %rd17, %rd11;
	ld.global.f32 	%f41, [%rd18];
	fma.rn.f32 	%f72, %f40, %f41, %f39;
	add.s32 	%r42, %r42, 8;
	add.s32 	%r41, %r41, %r7;
	add.s32 	%r40, %r40, 8;
	setp.ne.s32 	%p6, %r42, 0;
	@%p6 bra 	$L__BB0_4;
$L__BB0_5:
	setp.eq.s32 	%p7, %r4, 0;
	@%p7 bra 	$L__BB0_13;
	and.b32  	%r15, %r21, 3;
	setp.lt.u32 	%p8, %r4, 4;
	@%p8 bra 	$L__BB0_8;
	add.s32 	%r32, %r44, %r3;
	mul.wide.s32 	%rd19, %r32, 4;
	add.s64 	%rd20, %rd2, %rd19;
	ld.global.f32 	%f43, [%rd20];
	mad.lo.s32 	%r33, %r44, %r23, %r30;
	mul.wide.s32 	%rd21, %r33, 4;
	add.s64 	%rd22, %rd1, %rd21;
	ld.global.f32 	%f44, [%rd22];
	fma.rn.f32 	%f45, %f43, %f44, %f72;
	ld.global.f32 	%f46, [%rd20+4];
	mul.wide.s32 	%rd23, %r23, 4;
	add.s64 	%rd24, %rd22, %rd23;
	ld.global.f32 	%f47, [%rd24];
	fma.rn.f32 	%f48, %f46, %f47, %f45;
	ld.global.f32 	%f49, [%rd20+8];
	add.s64 	%rd25, %rd24, %rd23;
	ld.global.f32 	%f50, [%rd25];
	fma.rn.f32 	%f51, %f49, %f50, %f48;
	ld.global.f32 	%f52, [%rd20+12];
	add.s64 	%rd26, %rd25, %rd23;
	ld.global.f32 	%f53, [%rd26];
	fma.rn.f32 	%f72, %f52, %f53, %f51;
	add.s32 	%r44, %r44, 4;
$L__BB0_8:
	setp.eq.s32 	%p9, %r15, 0;
	@%p9 bra 	$L__BB0_13;
	setp.eq.s32 	%p10, %r15, 1;
	@%p10 bra 	$L__BB0_11;
	add.s32 	%r34, %r44, %r3;
	mul.wide.s32 	%rd27, %r34, 4;
	add.s64 	%rd28, %rd2, %rd27;
	ld.global.f32 	%f55, [%rd28];
	mad.lo.s32 	%r35, %r44, %r23, %r30;
	mul.wide.s32 	%rd29, %r35, 4;
	add.s64 	%rd30, %rd1, %rd29;
	ld.global.f32 	%f56, [%rd30];
	fma.rn.f32 	%f57, %f55, %f56, %f72;
	ld.global.f32 	%f58, [%rd28+4];
	mul.wide.s32 	%rd31, %r23, 4;
	add.s64 	%rd32, %rd30, %rd31;
	ld.global.f32 	%f59, [%rd32];
	fma.rn.f32 	%f72, %f58, %f59, %f57;
	add.s32 	%r44, %r44, 2;
$L__BB0_11:
	and.b32  	%r36, %r21, 1;
	setp.eq.b32 	%p11, %r36, 1;
	not.pred 	%p12, %p11;
	@%p12 bra 	$L__BB0_13;
	add.s32 	%r37, %r44, %r3;
	mul.wide.s32 	%rd33, %r37, 4;
	add.s64 	%rd34, %rd2, %rd33;
	ld.global.f32 	%f60, [%rd34];
	mad.lo.s32 	%r38, %r44, %r23, %r30;
	mul.wide.s32 	%rd35, %r38, 4;
	add.s64 	%rd36, %rd1, %rd35;
	ld.global.f32 	%f61, [%rd36];
	fma.rn.f32 	%f72, %f60, %f61, %f72;
$L__BB0_13:
	mad.lo.s32 	%r39, %r23, %r1, %r30;
	cvta.to.global.u64 	%rd37, %rd4;
	mul.wide.s32 	%rd38, %r39, 4;
	add.s64 	%rd39, %rd37, %rd38;
	ld.global.f32 	%f62, [%rd39];
	mul.f32 	%f63, %f14, %f62;
	fma.rn.f32 	%f64, %f13, %f72, %f63;
	st.global.f32 	[%rd39], %f64;
$L__BB0_14:
	ret;

}
	// .globl	_Z25sgemm_v1_memory_coalescedPKfS0_Pfffiii
.visible .entry _Z25sgemm_v1_memory_coalescedPKfS0_Pfffiii(
	.param .u64 .ptr .align 1 _Z25sgemm_v1_memory_coalescedPKfS0_Pfffiii_param_0,
	.param .u64 .ptr .align 1 _Z25sgemm_v1_memory_coalescedPKfS0_Pfffiii_param_1,
	.param .u64 .ptr .align 1 _Z25sgemm_v1_memory_coalescedPKfS0_Pfffiii_param_2,
	.param .f32 _Z25sgemm_v1_memory_coalescedPKfS0_Pfffiii_param_3,
	.param .f32 _Z25sgemm_v1_memory_coalescedPKfS0_Pfffiii_param_4,
	.param .u32 _Z25sgemm_v1_memory_coalescedPKfS0_Pfffiii_param_5,
	.param .u32 _Z25sgemm_v1_memory_coalescedPKfS0_Pfffiii_param_6,
	.param .u32 _Z25sgemm_v1_memory_coalescedPKfS0_Pfffiii_param_7
)
{
	.reg .pred 	%p<13>;
	.reg .b32 	%r<41>;
	.reg .b32 	%f<73>;
	.reg .b64 	%rd<53>;

	ld.param.u64 	%rd7, [_Z25sgemm_v1_memory_coalescedPKfS0_Pfffiii_param_0];
	ld.param.u64 	%rd8, [_Z25sgemm_v1_memory_coalescedPKfS0_Pfffiii_param_1];
	ld.param.u64 	%rd6, [_Z25sgemm_v1_memory_coalescedPKfS0_Pfffiii_param_2];
	ld.param.f32 	%f13, [_Z25sgemm_v1_memory_coalescedPKfS0_Pfffiii_param_3];
	ld.param.f32 	%f14, [_Z25sgemm_v1_memory_coalescedPKfS0_Pfffiii_param_4];
	ld.param.u32 	%r20, [_Z25sgemm_v1_memory_coalescedPKfS0_Pfffiii_param_5];
	ld.param.u32 	%r18, [_Z25sgemm_v1_memory_coalescedPKfS0_Pfffiii_param_6];
	ld.param.u32 	%r19, [_Z25sgemm_v1_memory_coalescedPKfS0_Pfffiii_param_7];
	cvta.to.global.u64 	%rd1, %rd8;
	cvta.to.global.u64 	%rd2, %rd7;
	mov.u32 	%r21, %tid.x;
	mov.u32 	%r22, %ntid.x;
	mov.u32 	%r23, %ctaid.x;
	mad.lo.s32 	%r1, %r22, %r23, %r21;
	mov.u32 	%r24, %tid.y;
	mov.u32 	%r25, %ntid.y;
	mov.u32 	%r26, %ctaid.y;
	mad.lo.s32 	%r2, %r25, %r26, %r24;
	setp.ge.s32 	%p1, %r2, %r20;
	setp.ge.s32 	%p2, %r1, %r18;
	or.pred  	%p3, %p1, %p2;
	@%p3 bra 	$L__BB1_14;
	setp.lt.s32 	%p4, %r19, 1;
	mov.f32 	%f72, 0f00000000;
	@%p4 bra 	$L__BB1_13;
	mul.lo.s32 	%r3, %r19, %r2;
	and.b32  	%r4, %r19, 7;
	setp.lt.u32 	%p5, %r19, 8;
	mov.f32 	%f72, 0f00000000;
	mov.b32 	%r39, 0;
	@%p5 bra 	$L__BB1_5;
	and.b32  	%r39, %r19, 2147483640;
	neg.s32 	%r37, %r39;
	shl.b32 	%r7, %r18, 3;
	mul.wide.u32 	%rd9, %r3, 4;
	add.s64 	%rd10, %rd9, %rd2;
	add.s64 	%rd52, %rd10, 16;
	mov.f32 	%f72, 0f00000000;
	mul.wide.s32 	%rd13, %r18, 4;
	mov.u32 	%r36, %r1;
$L__BB1_4:
	.pragma "nounroll";
	ld.global.f32 	%f19, [%rd52+-16];
	mul.wide.s32 	%rd11, %r36, 4;
	add.s64 	%rd12, %rd1, %rd11;
	ld.global.f32 	%f20, [%rd12];
	fma.rn.f32 	%f21, %f19, %f20, %f72;
	ld.global.f32 	%f22, [%rd52+-12];
	add.s64 	%rd14, %rd12, %rd13;
	ld.global.f32 	%f23, [%rd14];
	fma.rn.f32 	%f24, %f22, %f23, %f21;
	ld.global.f32 	%f25, [%rd52+-8];
	add.s64 	%rd15, %rd14, %rd13;
	ld.global.f32 	%f26, [%rd15];
	fma.rn.f32 	%f27, %f25, %f26, %f24;
	ld.global.f32 	%f28, [%rd52+-4];
	add.s64 	%rd16, %rd15, %rd13;
	ld.global.f32 	%f29, [%rd16];
	fma.rn.f32 	%f30, %f28, %f29, %f27;
	ld.global.f32 	%f31, [%rd52];
	add.s64 	%rd17, %rd16, %rd13;
	ld.global.f32 	%f32, [%rd17];
	fma.rn.f32 	%f33, %f31, %f32, %f30;
	ld.global.f32 	%f34, [%rd52+4];
	add.s64 	%rd18, %rd17, %rd13;
	ld.global.f32 	%f35, [%rd18];
	fma.rn.f32 	%f36, %f34, %f35, %f33;
	ld.global.f32 	%f37, [%rd52+8];
	add.s64 	%rd19, %rd18, %rd13;
	ld.global.f32 	%f38, [%rd19];
	fma.rn.f32 	%f39, %f37, %f38, %f36;
	ld.global.f32 	%f40, [%rd52+12];
	add.s64 	%rd20, %rd19, %rd13;
	ld.global.f32 	%f41, [%rd20];
	fma.rn.f32 	%f72, %f40, %f41, %f39;
	add.s32 	%r37, %r37, 8;
	add.s32 	%r36, %r36, %r7;
	add.s64 	%rd52, %rd52, 32;
	setp.ne.s32 	%p6, %r37, 0;
	@%p6 bra 	$L__BB1_4;
$L__BB1_5:
	setp.eq.s32 	%p7, %r4, 0;
	@%p7 bra 	$L__BB1_13;
	and.b32  	%r13, %r19, 3;
	setp.lt.u32 	%p8, %r4, 4;
	@%p8 bra 	$L__BB1_8;
	add.s32 	%r28, %r39, %r3;
	mul.wide.u32 	%rd21, %r28, 4;
	add.s64 	%rd22, %rd2, %rd21;
	ld.global.f32 	%f43, [%rd22];
	mad.lo.s32 	%r29, %r39, %r18, %r1;
	mul.wide.s32 	%rd23, %r29, 4;
	add.s64 	%rd24, %rd1, %rd23;
	ld.global.f32 	%f44, [%rd24];
	fma.rn.f32 	%f45, %f43, %f44, %f72;
	cvt.u64.u32 	%rd25, %r3;
	cvt.u64.u32 	%rd26, %r39;
	add.s64 	%rd27, %rd26, %rd25;
	shl.b64 	%rd28, %rd27, 2;
	add.s64 	%rd29, %rd2, %rd28;
	ld.global.f32 	%f46, [%rd29+4];
	mul.wide.s32 	%rd30, %r18, 4;
	add.s64 	%rd31, %rd24, %rd30;
	ld.global.f32 	%f47, [%rd31];
	fma.rn.f32 	%f48, %f46, %f47, %f45;
	ld.global.f32 	%f49, [%rd29+8];
	add.s64 	%rd32, %rd31, %rd30;
	ld.global.f32 	%f50, [%rd32];
	fma.rn.f32 	%f51, %f49, %f50, %f48;
	ld.global.f32 	%f52, [%rd29+12];
	add.s64 	%rd33, %rd32, %rd30;
	ld.global.f32 	%f53, [%rd33];
	fma.rn.f32 	%f72, %f52, %f53, %f51;
	add.s32 	%r39, %r39, 4;
$L__BB1_8:
	setp.eq.s32 	%p9, %r13, 0;
	@%p9 bra 	$L__BB1_13;
	setp.eq.s32 	%p10, %r13, 1;
	@%p10 bra 	$L__BB1_11;
	add.s32 	%r30, %r39, %r3;
	mul.wide.u32 	%rd34, %r30, 4;
	add.s64 	%rd35, %rd2, %rd34;
	ld.global.f32 	%f55, [%rd35];
	mad.lo.s32 	%r31, %r39, %r18, %r1;
	mul.wide.s32 	%rd36, %r31, 4;
	add.s64 	%rd37, %rd1, %rd36;
	ld.global.f32 	%f56, [%rd37];
	fma.rn.f32 	%f57, %f55, %f56, %f72;
	cvt.u64.u32 	%rd38, %r3;
	cvt.u64.u32 	%rd39, %r39;
	add.s64 	%rd40, %rd39, %rd38;
	shl.b64 	%rd41, %rd40, 2;
	add.s64 	%rd42, %rd2, %rd41;
	ld.global.f32 	%f58, [%rd42+4];
	mul.wide.s32 	%rd43, %r18, 4;
	add.s64 	%rd44, %rd37, %rd43;
	ld.global.f32 	%f59, [%rd44];
	fma.rn.f32 	%f72, %f58, %f59, %f57;
	add.s32 	%r39, %r39, 2;
$L__BB1_11:
	and.b32  	%r32, %r19, 1;
	setp.eq.b32 	%p11, %r32, 1;
	not.pred 	%p12, %p11;
	@%p12 bra 	$L__BB1_13;
	add.s32 	%r33, %r39, %r3;
	mul.wide.u32 	%rd45, %r33, 4;
	add.s64 	%rd46, %rd2, %rd45;
	ld.global.f32 	%f60, [%rd46];
	mad.lo.s32 	%r34, %r39, %r18, %r1;
	mul.wide.s32 	%rd47, %r34, 4;
	add.s64 	%rd48, %rd1, %rd47;
	ld.global.f32 	%f61, [%rd48];
	fma.rn.f32 	%f72, %f60, %f61, %f72;
$L__BB1_13:
	mad.lo.s32 	%r35, %r18, %r2, %r1;
	cvta.to.global.u64 	%rd49, %rd6;
	mul.wide.s32 	%rd50, %r35, 4;
	add.s64 	%rd51, %rd49, %rd50;
	ld.global.f32 	%f62, [%rd51];
	mul.f32 	%f63, %f14, %f62;
	fma.rn.f32 	%f64, %f13, %f72, %f63;
	st.global.f32 	[%rd51], %f64;
$L__BB1_14:
	ret;

}


// ===== COMPILED SASS (sm_100) =====

	.target	sm_100

	.elftype	@"ET_EXEC"


//--------------------- .note.nv.tkinfo           --------------------------
	.section	.note.nv.tkinfo,"",@"SHT_NOTE"
	.sectionflags	@"SHF_NOTE_NV_TKINFO"
	.tkinfo
        /*0018*/ 	.word	0x00000002
        /*0030*/ 	.string	""
        /*0030*/ 	.string	"ptxas"
        /*0030*/ 	.string	"Cuda compilation tools, release 13.0, V13.0.88"
        /*0030*/ 	.string	"Build cuda_13.0.r13.0/compiler.36424714_0"
        /*0030*/ 	.string	"-arch sm_100 -m 64 "



//--------------------- .note.nv.cuinfo           --------------------------
	.section	.note.nv.cuinfo,"",@"SHT_NOTE"
	.sectionflags	@"SHF_NOTE_NV_CUINFO"
        /*0018*/ 	.short	0x0002
        /*001a*/ 	.short	0x0064
        /*001c*/ 	.short	0x0082
	.zero		2


//--------------------- .nv.info                  --------------------------
	.section	.nv.info,"",@"SHT_CUDA_INFO"
	.align	4


	//----- nvinfo : EIATTR_REGCOUNT
	.align		4
        /*0000*/ 	.byte	0x04, 0x2f
        /*0002*/ 	.short	(.L_1 - .L_0)
	.align		4
.L_0:
        /*0004*/ 	.word	index@(_Z14sgemm_v0_naivePKfS0_Pfffiii)
        /*0008*/ 	.word	0x00000020


	//----- nvinfo : EIATTR_FRAME_SIZE
	.align		4
.L_1:
        /*000c*/ 	.byte	0x04, 0x11
        /*000e*/ 	.short	(.L_3 - .L_2)
	.align		4
.L_2:
        /*0010*/ 	.word	index@(_Z14sgemm_v0_naivePKfS0_Pfffiii)
        /*0014*/ 	.word	0x00000000


	//----- nvinfo : EIATTR_REGCOUNT
	.align		4
.L_3:
        /*0018*/ 	.byte	0x04, 0x2f
        /*001a*/ 	.short	(.L_5 - .L_4)
	.align		4
.L_4:
        /*001c*/ 	.word	index@(_Z25sgemm_v1_memory_coalescedPKfS0_Pfffiii)
        /*0020*/ 	.word	0x00000020


	//----- nvinfo : EIATTR_FRAME_SIZE
	.align		4
.L_5:
        /*0024*/ 	.byte	0x04, 0x11
        /*0026*/ 	.short	(.L_7 - .L_6)
	.align		4
.L_6:
        /*0028*/ 	.word	index@(_Z25sgemm_v1_memory_coalescedPKfS0_Pfffiii)
        /*002c*/ 	.word	0x00000000


	//----- nvinfo : EIATTR_MIN_STACK_SIZE
	.align		4
.L_7:
        /*0030*/ 	.byte	0x04, 0x12
        /*0032*/ 	.short	(.L_9 - .L_8)
	.align		4
.L_8:
        /*0034*/ 	.word	index@(_Z25sgemm_v1_memory_coalescedPKfS0_Pfffiii)
        /*0038*/ 	.word	0x00000000


	//----- nvinfo : EIATTR_MIN_STACK_SIZE
	.align		4
.L_9:
        /*003c*/ 	.byte	0x04, 0x12
        /*003e*/ 	.short	(.L_11 - .L_10)
	.align		4
.L_10:
        /*0040*/ 	.word	index@(_Z14sgemm_v0_naivePKfS0_Pfffiii)
        /*0044*/ 	.word	0x00000000
.L_11:


//--------------------- .nv.compat                --------------------------
	.section	.nv.compat,"",@"SHT_CUDA_COMPAT_INFO"
	.align	4
        /*0000*/ 	.byte	0x02, 0x09, 0x00, 0x00, 0x02, 0x02, 0x01, 0x00, 0x02, 0x05, 0x05, 0x00, 0x03, 0x07, 0x01, 0x01
        /*0010*/ 	.byte	0x02, 0x03, 0x00, 0x00, 0x02, 0x06, 0x01, 0x00, 0x04, 0x0b, 0x08, 0x00, 0x09, 0x00, 0x00, 0x00
        /*0020*/ 	.byte	0x00, 0x00, 0x00, 0x00


//--------------------- .nv.info._Z25sgemm_v1_memory_coalescedPKfS0_Pfffiii --------------------------
	.section	.nv.info._Z25sgemm_v1_memory_coalescedPKfS0_Pfffiii,"",@"SHT_CUDA_INFO"
	.sectionflags	@""
	.align	4


	//----- nvinfo : EIATTR_CUDA_API_VERSION
	.align		4
        /*0000*/ 	.byte	0x04, 0x37
        /*0002*/ 	.short	(.L_13 - .L_12)
.L_12:
        /*0004*/ 	.word	0x00000082


	//----- nvinfo : EIATTR_KPARAM_INFO
	.align		4
.L_13:
        /*0008*/ 	.byte	0x04, 0x17
        /*000a*/ 	.short	(.L_15 - .L_14)
.L_14:
        /*000c*/ 	.word	0x00000000
        /*0010*/ 	.short	0x0007
        /*0012*/ 	.short	0x0028
        /*0014*/ 	.byte	0x00, 0xf0, 0x11, 0x00


	//----- nvinfo : EIATTR_KPARAM_INFO
	.align		4
.L_15:
        /*0018*/ 	.byte	0x04, 0x17
        /*001a*/ 	.short	(.L_17 - .L_16)
.L_16:
        /*001c*/ 	.word	0x00000000
        /*0020*/ 	.short	0x0006
        /*0022*/ 	.short	0x0024
        /*0024*/ 	.byte	0x00, 0xf0, 0x11, 0x00


	//----- nvinfo : EIATTR_KPARAM_INFO
	.align		4
.L_17:
        /*0028*/ 	.byte	0x04, 0x17
        /*002a*/ 	.short	(.L_19 - .L_18)
.L_18:
        /*002c*/ 	.word	0x00000000
        /*0030*/ 	.short	0x0005
        /*0032*/ 	.short	0x0020
        /*0034*/ 	.byte	0x00, 0xf0, 0x11, 0x00


	//----- nvinfo : EIATTR_KPARAM_INFO
	.align		4
.L_19:
        /*0038*/ 	.byte	0x04, 0x17
        /*003a*/ 	.short	(.L_21 - .L_20)
.L_20:
        /*003c*/ 	.word	0x00000000
        /*0040*/ 	.short	0x0004
        /*0042*/ 	.short	0x001c
        /*0044*/ 	.byte	0x00, 0xf0, 0x11, 0x00


	//----- nvinfo : EIATTR_KPARAM_INFO
	.align		4
.L_21:
        /*0048*/ 	.byte	0x04, 0x17
        /*004a*/ 	.short	(.L_23 - .L_22)
.L_22:
        /*004c*/ 	.word	0x00000000
        /*0050*/ 	.short	0x0003
        /*0052*/ 	.short	0x0018
        /*0054*/ 	.byte	0x00, 0xf0, 0x11, 0x00


	//----- nvinfo : EIATTR_KPARAM_INFO
	.align		4
.L_23:
        /*0058*/ 	.byte	0x04, 0x17
        /*005a*/ 	.short	(.L_25 - .L_24)
.L_24:
        /*005c*/ 	.word	0x00000000
        /*0060*/ 	.short	0x0002
        /*0062*/ 	.short	0x0010
        /*0064*/ 	.byte	0x00, 0xf5, 0x21, 0x00


	//----- nvinfo : EIATTR_KPARAM_INFO
	.align		4
.L_25:
        /*0068*/ 	.byte	0x04, 0x17
        /*006a*/ 	.short	(.L_27 - .L_26)
.L_26:
        /*006c*/ 	.word	0x00000000
        /*0070*/ 	.short	0x0001
        /*0072*/ 	.short	0x0008
        /*0074*/ 	.byte	0x00, 0xf5, 0x21, 0x00


	//----- nvinfo : EIATTR_KPARAM_INFO
	.align		4
.L_27:
        /*0078*/ 	.byte	0x04, 0x17
        /*007a*/ 	.short	(.L_29 - .L_28)
.L_28:
        /*007c*/ 	.word	0x00000000
        /*0080*/ 	.short	0x0000
        /*0082*/ 	.short	0x0000
        /*0084*/ 	.byte	0x00, 0xf5, 0x21, 0x00


	//----- nvinfo : EIATTR_SPARSE_MMA_MASK
	.align		4
.L_29:
        /*0088*/ 	.byte	0x03, 0x50
        /*008a*/ 	.short	0x0000


	//----- nvinfo : EIATTR_MAXREG_COUNT
	.align		4
        /*008c*/ 	.byte	0x03, 0x1b
        /*008e*/ 	.short	0x00ff


	//----- nvinfo : EIATTR_MERCURY_ISA_VERSION
	.align		4
        /*0090*/ 	.byte	0x03, 0x5f
        /*0092*/ 	.short	0x0101


	//----- nvinfo : EIATTR_VRC_CTA_INIT_COUNT
	.align		4
        /*0094*/ 	.byte	0x02, 0x4a
	.zero		1
	.zero		1


	//----- nvinfo : EIATTR_EXIT_INSTR_OFFSETS
	.align		4
        /*0098*/ 	.byte	0x04, 0x1c
        /*009a*/ 	.short	(.L_31 - .L_30)


	//   ....[0]....
.L_30:
        /*009c*/ 	.word	0x000000c0


	//   ....[1]....
        /*00a0*/ 	.word	0x00000920


	//----- nvinfo : EIATTR_CBANK_PARAM_SIZE
	.align		4
.L_31:
        /*00a4*/ 	.byte	0x03, 0x19
        /*00a6*/ 	.short	0x002c


	//----- nvinfo : EIATTR_PARAM_CBANK
	.align		4
        /*00a8*/ 	.byte	0x04, 0x0a
        /*00aa*/ 	.short	(.L_33 - .L_32)
	.align		4
.L_32:
        /*00ac*/ 	.word	index@(.nv.constant0._Z25sgemm_v1_memory_coalescedPKfS0_Pfffiii)
        /*00b0*/ 	.short	0x0380
        /*00b2*/ 	.short	0x002c


	//----- nvinfo : EIATTR_SW_WAR
	.align		4
.L_33:
        /*00b4*/ 	.byte	0x04, 0x36
        /*00b6*/ 	.short	(.L_35 - .L_34)
.L_34:
        /*00b8*/ 	.word	0x00000008
.L_35:


//--------------------- .nv.info._Z14sgemm_v0_naivePKfS0_Pfffiii --------------------------
	.section	.nv.info._Z14sgemm_v0_naivePKfS0_Pfffiii,"",@"SHT_CUDA_INFO"
	.sectionflags	@""
	.align	4


	//----- nvinfo : EIATTR_CUDA_API_VERSION
	.align		4
        /*0000*/ 	.byte	0x04, 0x37
        /*0002*/ 	.short	(.L_37 - .L_36)
.L_36:
        /*0004*/ 	.word	0x00000082


	//----- nvinfo : EIATTR_KPARAM_INFO
	.align		4
.L_37:
        /*0008*/ 	.byte	0x04, 0x17
        /*000a*/ 	.short	(.L_39 - .L_38)
.L_38:
        /*000c*/ 	.word	0x00000000
        /*0010*/ 	.short	0x0007
        /*0012*/ 	.short	0x0028
        /*0014*/ 	.byte	0x00, 0xf0, 0x11, 0x00


	//----- nvinfo : EIATTR_KPARAM_INFO
	.align		4
.L_39:
        /*0018*/ 	.byte	0x04, 0x17
        /*001a*/ 	.short	(.L_41 - .L_40)
.L_40:
        /*001c*/ 	.word	0x00000000
        /*0020*/ 	.short	0x0006
        /*0022*/ 	.short	0x0024
        /*0024*/ 	.byte	0x00, 0xf0, 0x11, 0x00


	//----- nvinfo : EIATTR_KPARAM_INFO
	.align		4
.L_41:
        /*0028*/ 	.byte	0x04, 0x17
        /*002a*/ 	.short	(.L_43 - .L_42)
.L_42:
        /*002c*/ 	.word	0x00000000
        /*0030*/ 	.short	0x0005
        /*0032*/ 	.short	0x0020
        /*0034*/ 	.byte	0x00, 0xf0, 0x11, 0x00


	//----- nvinfo : EIATTR_KPARAM_INFO
	.align		4
.L_43:
        /*0038*/ 	.byte	0x04, 0x17
        /*003a*/ 	.short	(.L_45 - .L_44)
.L_44:
        /*003c*/ 	.word	0x00000000
        /*0040*/ 	.short	0x0004
        /*0042*/ 	.short	0x001c
        /*0044*/ 	.byte	0x00, 0xf0, 0x11, 0x00


	//----- nvinfo : EIATTR_KPARAM_INFO
	.align		4
.L_45:
        /*0048*/ 	.byte	0x04, 0x17
        /*004a*/ 	.short	(.L_47 - .L_46)
.L_46:
        /*004c*/ 	.word	0x00000000
        /*0050*/ 	.short	0x0003
        /*0052*/ 	.short	0x0018
        /*0054*/ 	.byte	0x00, 0xf0, 0x11, 0x00


	//----- nvinfo : EIATTR_KPARAM_INFO
	.align		4
.L_47:
        /*0058*/ 	.byte	0x04, 0x17
        /*005a*/ 	.short	(.L_49 - .L_48)
.L_48:
        /*005c*/ 	.word	0x00000000
        /*0060*/ 	.short	0x0002
        /*0062*/ 	.short	0x0010
        /*0064*/ 	.byte	0x00, 0xf5, 0x21, 0x00


	//----- nvinfo : EIATTR_KPARAM_INFO
	.align		4
.L_49:
        /*0068*/ 	.byte	0x04, 0x17
        /*006a*/ 	.short	(.L_51 - .L_50)
.L_50:
        /*006c*/ 	.word	0x00000000
        /*0070*/ 	.short	0x0001
        /*0072*/ 	.short	0x0008
        /*0074*/ 	.byte	0x00, 0xf5, 0x21, 0x00


	//----- nvinfo : EIATTR_KPARAM_INFO
	.align		4
.L_51:
        /*0078*/ 	.byte	0x04, 0x17
        /*007a*/ 	.short	(.L_53 - .L_52)
.L_52:
        /*007c*/ 	.word	0x00000000
        /*0080*/ 	.short	0x0000
        /*0082*/ 	.short	0x0000
        /*0084*/ 	.byte	0x00, 0xf5, 0x21, 0x00


	//----- nvinfo : EIATTR_SPARSE_MMA_MASK
	.align		4
.L_53:
        /*0088*/ 	.byte	0x03, 0x50
        /*008a*/ 	.short	0x0000


	//----- nvinfo : EIATTR_MAXREG_COUNT
	.align		4
        /*008c*/ 	.byte	0x03, 0x1b
        /*008e*/ 	.short	0x00ff


	//----- nvinfo : EIATTR_MERCURY_ISA_VERSION
	.align		4
        /*0090*/ 	.byte	0x03, 0x5f
        /*0092*/ 	.short	0x0101


	//----- nvinfo : EIATTR_VRC_CTA_INIT_COUNT
	.align		4
        /*0094*/ 	.byte	0x02, 0x4a
	.zero		1
	.zero		1


	//----- nvinfo : EIATTR_EXIT_INSTR_OFFSETS
	.align		4
        /*0098*/ 	.byte	0x04, 0x1c
        /*009a*/ 	.short	(.L_55 - .L_54)


	//   ....[0]....
.L_54:
        /*009c*/ 	.word	0x000000c0


	//   ....[1]....
        /*00a0*/ 	.word	0x00000880


	//----- nvinfo : EIATTR_CBANK_PARAM_SIZE
	.align		4
.L_55:
        /*00a4*/ 	.byte	0x03, 0x19
        /*00a6*/ 	.short	0x002c


	//----- nvinfo : EIATTR_PARAM_CBANK
	.align		4
        /*00a8*/ 	.byte	0x04, 0x0a
        /*00aa*/ 	.short	(.L_57 - .L_56)
	.align		4
.L_56:
        /*00ac*/ 	.word	index@(.nv.constant0._Z14sgemm_v0_naivePKfS0_Pfffiii)
        /*00b0*/ 	.short	0x0380
        /*00b2*/ 	.short	0x002c


	//----- nvinfo : EIATTR_SW_WAR
	.align		4
.L_57:
        /*00b4*/ 	.byte	0x04, 0x36
        /*00b6*/ 	.short	(.L_59 - .L_58)
.L_58:
        /*00b8*/ 	.word	0x00000008
.L_59:


//--------------------- .nv.callgraph             --------------------------
	.section	.nv.callgraph,"",@"SHT_CUDA_CALLGRAPH"
	.align	4
	.sectionentsize	8
	.align		4
        /*0000*/ 	.word	0x00000000
	.align		4
        /*0004*/ 	.word	0xffffffff
	.align		4
        /*0008*/ 	.word	0x00000000
	.align		4
        /*000c*/ 	.word	0xfffffffe
	.align		4
        /*0010*/ 	.word	0x00000000
	.align		4
        /*0014*/ 	.word	0xfffffffd
	.align		4
        /*0018*/ 	.word	0x00000000
	.align		4
        /*001c*/ 	.word	0xfffffffc


//--------------------- .text._Z25sgemm_v1_memory_coalescedPKfS0_Pfffiii --------------------------
	.section	.text._Z25sgemm_v1_memory_coalescedPKfS0_Pfffiii,"ax",@progbits
	.align	128
        .global         _Z25sgemm_v1_memory_coalescedPKfS0_Pfffiii
        .type           _Z25sgemm_v1_memory_coalescedPKfS0_Pfffiii,@function
        .size           _Z25sgemm_v1_memory_coalescedPKfS0_Pfffiii,(.L_x_10 - _Z25sgemm_v1_memory_coalescedPKfS0_Pfffiii)
        .other          _Z25sgemm_v1_memory_coalescedPKfS0_Pfffiii,@"STO_CUDA_ENTRY STV_DEFAULT"
_Z25sgemm_v1_memory_coalescedPKfS0_Pfffiii:
.text._Z25sgemm_v1_memory_coalescedPKfS0_Pfffiii:
[----:B------:R-:W-:Y:S01]  /*0000*/  LDC R1, c[0x0][0x37c] ;  /* 0x0000df00ff017b82 */ /* 0x000fe20000000800 */
[----:B------:R-:W0:Y:S07]  /*0010*/  S2R R0, SR_TID.X ;  /* 0x0000000000007919 */ /* 0x000e2e0000002100 */
[----:B------:R-:W1:Y:S01]  /*0020*/  LDC.64 R2, c[0x0][0x3a0] ;  /* 0x0000e800ff027b82 */ /* 0x000e620000000a00 */
[----:B------:R-:W0:Y:S01]  /*0030*/  LDCU UR4, c[0x0][0x360] ;  /* 0x00006c00ff0477ac */ /* 0x000e220008000800 */
[----:B------:R-:W0:Y:S01]  /*0040*/  S2R R5, SR_CTAID.X ;  /* 0x0000000000057919 */ /* 0x000e220000002500 */
[----:B------:R-:W2:Y:S01]  /*0050*/  LDCU UR5, c[0x0][0x364] ;  /* 0x00006c80ff0577ac */ /* 0x000ea20008000800 */
[----:B------:R-:W2:Y:S01]  /*0060*/  S2R R19, SR_TID.Y ;  /* 0x0000000000137919 */ /* 0x000ea20000002200 */
[----:B------:R-:W2:Y:S01]  /*0070*/  S2R R4, SR_CTAID.Y ;  /* 0x0000000000047919 */ /* 0x000ea20000002600 */
[----:B0-----:R-:W-:-:S05]  /*0080*/  IMAD R0, R5, UR4, R0 ;  /* 0x0000000405007c24 */ /* 0x001fca000f8e0200 */
[----:B-1----:R-:W-:Y:S01]  /*0090*/  ISETP.GE.AND P0, PT, R0, R3, PT ;  /* 0x000000030000720c */ /* 0x002fe20003f06270 */
[----:B--2---:R-:W-:-:S05]  /*00a0*/  IMAD R19, R4, UR5, R19 ;  /* 0x0000000504137c24 */ /* 0x004fca000f8e0213 */
[----:B------:R-:W-:-:S13]  /*00b0*/  ISETP.GE.OR P0, PT, R19, R2, P0 ;  /* 0x000000021300720c */ /* 0x000fda0000706670 */
[----:B------:R-:W-:Y:S05]  /*00c0*/  @P0 EXIT ;  /* 0x000000000000094d */ /* 0x000fea0003800000 */
[----:B------:R-:W0:Y:S01]  /*00d0*/  LDC R2, c[0x0][0x3a8] ;  /* 0x0000ea00ff027b82 */ /* 0x000e220000000800 */
[----:B------:R-:W1:Y:S01]  /*00e0*/  LDCU.64 UR4, c[0x0][0x358] ;  /* 0x00006b00ff0477ac */ /* 0x000e620008000a00 */
[----:B------:R-:W-:Y:S01]  /*00f0*/  HFMA2 R24, -RZ, RZ, 0, 0 ;  /* 0x00000000ff187431 */ /* 0x000fe200000001ff */
[----:B0-----:R-:W-:-:S13]  /*0100*/  ISETP.GE.AND P0, PT, R2, 0x1, PT ;  /* 0x000000010200780c */ /* 0x001fda0003f06270 */
[----:B-1----:R-:W-:Y:S05]  /*0110*/  @!P0 BRA `(.L_x_0) ;  /* 0x0000000400e08947 */ /* 0x002fea0003800000 */
[C---:B------:R-:W-:Y:S01]  /*0120*/  ISETP.GE.U32.AND P1, PT, R2.reuse, 0x8, PT ;  /* 0x000000080200780c */ /* 0x040fe20003f26070 */
[----:B------:R-:W-:Y:S01]  /*0130*/  IMAD R20, R19, R2, RZ ;  /* 0x0000000213147224 */ /* 0x000fe200078e02ff */
[----:B------:R-:W-:Y:S02]  /*0140*/  LOP3.LUT R27, R2, 0x7, RZ, 0xc0, !PT ;  /* 0x00000007021b7812 */ /* 0x000fe400078ec0ff */
[----:B------:R-:W-:Y:S02]  /*0150*/  MOV R24, RZ ;  /* 0x000000ff00187202 */ /* 0x000fe40000000f00 */
[----:B------:R-:W-:Y:S02]  /*0160*/  ISETP.NE.AND P0, PT, R27, RZ, PT ;  /* 0x000000ff1b00720c */ /* 0x000fe40003f05270 */
[----:B------:R-:W-:-:S05]  /*0170*/  MOV R21, RZ ;  /* 0x000000ff00157202 */ /* 0x000fca0000000f00 */
[----:B------:R-:W-:Y:S06]  /*0180*/  @!P1 BRA `(.L_x_1) ;  /* 0x0000000000c49947 */ /* 0x000fec0003800000 */
[----:B------:R-:W0:Y:S01]  /*0190*/  LDC.64 R4, c[0x0][0x380] ;  /* 0x0000e000ff047b82 */ /* 0x000e220000000a00 */
[----:B------:R-:W-:Y:S02]  /*01a0*/  LOP3.LUT R21, R2, 0x7ffffff8, RZ, 0xc0, !PT ;  /* 0x7ffffff802157812 */ /* 0x000fe400078ec0ff */
[----:B------:R-:W-:Y:S02]  /*01b0*/  MOV R24, RZ ;  /* 0x000000ff00187202 */ /* 0x000fe40000000f00 */
[----:B------:R-:W-:Y:S02]  /*01c0*/  MOV R18, R0 ;  /* 0x0000000000127202 */ /* 0x000fe40000000f00 */
[----:B------:R-:W-:Y:S01]  /*01d0*/  IADD3 R22, PT, PT, -R21, RZ, RZ ;  /* 0x000000ff15167210 */ /* 0x000fe20007ffe1ff */
[----:B0-----:R-:W-:-:S03]  /*01e0*/  IMAD.WIDE.U32 R4, R20, 0x4, R4 ;  /* 0x0000000414047825 */ /* 0x001fc600078e0004 */
[----:B------:R-:W-:-:S04]  /*01f0*/  IADD3 R6, P1, PT, R4, 0x10, RZ ;  /* 0x0000001004067810 */ /* 0x000fc80007f3e0ff */
[----:B------:R-:W-:-:S09]  /*0200*/  IADD3.X R7, PT, PT, RZ, R5, RZ, P1, !PT ;  /* 0x00000005ff077210 */ /* 0x000fd20000ffe4ff */
.L_x_2:
[----:B------:R-:W0:Y:S01]  /*0210*/  LDC.64 R16, c[0x0][0x388] ;  /* 0x0000e200ff107b82 */ /* 0x000e220000000a00 */
[----:B------:R-:W-:Y:S02]  /*0220*/  MOV R4, R6 ;  /* 0x0000000600047202 */ /* 0x000fe40000000f00 */
[----:B------:R-:W-:-:S05]  /*0230*/  MOV R5, R7 ;  /* 0x0000000700057202 */ /* 0x000fca0000000f00 */
[----:B------:R-:W2:Y:S04]  /*0240*/  LDG.E R25, desc[UR4][R4.64+-0x10] ;  /* 0xfffff00404197981 */ /* 0x000ea8000c1e1900 */
[----:B------:R-:W3:Y:S04]  /*0250*/  LDG.E R23, desc[UR4][R4.64+-0xc] ;  /* 0xfffff40404177981 */ /* 0x000ee8000c1e1900 */
[----:B------:R-:W4:Y:S04]  /*0260*/  LDG.E R29, desc[UR4][R4.64+-0x8] ;  /* 0xfffff804041d7981 */ /* 0x000f28000c1e1900 */
[----:B------:R-:W5:Y:S01]  /*0270*/  LDG.E R28, desc[UR4][R4.64+-0x4] ;  /* 0xfffffc04041c7981 */ /* 0x000f62000c1e1900 */
[----:B0-----:R-:W-:-:S05]  /*0280*/  IMAD.WIDE R16, R18, 0x4, R16 ;  /* 0x0000000412107825 */ /* 0x001fca00078e0210 */
[----:B------:R0:W2:Y:S01]  /*0290*/  LDG.E R26, desc[UR4][R16.64] ;  /* 0x00000004101a7981 */ /* 0x0000a2000c1e1900 */
[----:B------:R-:W-:-:S04]  /*02a0*/  IMAD.WIDE R14, R3, 0x4, R16 ;  /* 0x00000004030e7825 */ /* 0x000fc800078e0210 */
[C---:B------:R-:W-:Y:S02]  /*02b0*/  IMAD.WIDE R6, R3.reuse, 0x4, R14 ;  /* 0x0000000403067825 */ /* 0x040fe400078e020e */
[----:B------:R-:W3:Y:S02]  /*02c0*/  LDG.E R14, desc[UR4][R14.64] ;  /* 0x000000040e0e7981 */ /* 0x000ee4000c1e1900 */
[C---:B------:R-:W-:Y:S02]  /*02d0*/  IMAD.WIDE R10, R3.reuse, 0x4, R6 ;  /* 0x00000004030a7825 */ /* 0x040fe400078e0206 */
[----:B------:R-:W4:Y:S02]  /*02e0*/  LDG.E R6, desc[UR4][R6.64] ;  /* 0x0000000406067981 */ /* 0x000f24000c1e1900 */
[C---:B------:R-:W-:Y:S02]  /*02f0*/  IMAD.WIDE R8, R3.reuse, 0x4, R10 ;  /* 0x0000000403087825 */ /* 0x040fe400078e020a */
[----:B------:R-:W5:Y:S02]  /*0300*/  LDG.E R10, desc[UR4][R10.64] ;  /* 0x000000040a0a7981 */ /* 0x000f64000c1e1900 */
[----:B------:R-:W-:-:S02]  /*0310*/  IMAD.WIDE R12, R3, 0x4, R8 ;  /* 0x00000004030c7825 */ /* 0x000fc400078e0208 */
[----:B------:R-:W5:Y:S04]  /*0320*/  LDG.E R7, desc[UR4][R4.64] ;  /* 0x0000000404077981 */ /* 0x000f68000c1e1900 */
[----:B------:R-:W5:Y:S01]  /*0330*/  LDG.E R8, desc[UR4][R8.64] ;  /* 0x0000000408087981 */ /* 0x000f62000c1e1900 */
[----:B0-----:R-:W-:-:S03]  /*0340*/  IMAD.WIDE R16, R3, 0x4, R12 ;  /* 0x0000000403107825 */ /* 0x001fc600078e020c */
[----:B------:R-:W5:Y:S04]  /*0350*/  LDG.E R12, desc[UR4][R12.64] ;  /* 0x000000040c0c7981 */ /* 0x000f68000c1e1900 */
[----:B------:R-:W5:Y:S04]  /*0360*/  LDG.E R15, desc[UR4][R16.64] ;  /* 0x00000004100f7981 */ /* 0x000f68000c1e1900 */
[----:B------:R-:W5:Y:S04]  /*0370*/  LDG.E R9, desc[UR4][R4.64+0x4] ;  /* 0x0000040404097981 */ /* 0x000f68000c1e1900 */
[----:B------:R-:W5:Y:S01]  /*0380*/  LDG.E R11, desc[UR4][R4.64+0xc] ;  /* 0x00000c04040b7981 */ /* 0x000f62000c1e1900 */
[----:B--2---:R-:W-:Y:S01]  /*0390*/  FFMA R26, R25, R26, R24 ;  /* 0x0000001a191a7223 */ /* 0x004fe20000000018 */
[----:B------:R-:W-:-:S02]  /*03a0*/  IMAD.WIDE R24, R3, 0x4, R16 ;  /* 0x0000000403187825 */ /* 0x000fc400078e0210 */
[----:B------:R-:W2:Y:S04]  /*03b0*/  LDG.E R16, desc[UR4][R4.64+0x8] ;  /* 0x0000080404107981 */ /* 0x000ea8000c1e1900 */
[----:B------:R-:W2:Y:S01]  /*03c0*/  LDG.E R24, desc[UR4][R24.64] ;  /* 0x0000000418187981 */ /* 0x000ea2000c1e1900 */
[----:B---3--:R-:W-:Y:S01]  /*03d0*/  FFMA R14, R23, R14, R26 ;  /* 0x0000000e170e7223 */ /* 0x008fe2000000001a */
[----:B------:R-:W-:-:S03]  /*03e0*/  IADD3 R22, PT, PT, R22, 0x8, RZ ;  /* 0x0000000816167810 */ /* 0x000fc60007ffe0ff */
[----:B----4-:R-:W-:Y:S01]  /*03f0*/  FFMA R29, R29, R6, R14 ;  /* 0x000000061d1d7223 */ /* 0x010fe2000000000e */
[----:B------:R-:W-:-:S03]  /*0400*/  ISETP.NE.AND P1, PT, R22, RZ, PT ;  /* 0x000000ff1600720c */ /* 0x000fc60003f25270 */
[----:B-----5:R-:W-:Y:S01]  /*0410*/  FFMA R10, R28, R10, R29 ;  /* 0x0000000a1c0a7223 */ /* 0x020fe2000000001d */
[----:B------:R-:W-:-:S03]  /*0420*/  IADD3 R6, P2, PT, R4, 0x20, RZ ;  /* 0x0000002004067810 */ /* 0x000fc60007f5e0ff */
[----:B------:R-:W-:Y:S01]  /*0430*/  FFMA R8, R7, R8, R10 ;  /* 0x0000000807087223 */ /* 0x000fe2000000000a */
[----:B------:R-:W-:Y:S02]  /*0440*/  IADD3.X R7, PT, PT, RZ, R5, RZ, P2, !PT ;  /* 0x00000005ff077210 */ /* 0x000fe400017fe4ff */
[----:B------:R-:W-:Y:S01]  /*0450*/  LEA R18, R3, R18, 0x3 ;  /* 0x0000001203127211 */ /* 0x000fe200078e18ff */
[----:B------:R-:W-:-:S04]  /*0460*/  FFMA R9, R9, R12, R8 ;  /* 0x0000000c09097223 */ /* 0x000fc80000000008 */
[----:B--2---:R-:W-:-:S04]  /*0470*/  FFMA R16, R16, R15, R9 ;  /* 0x0000000f10107223 */ /* 0x004fc80000000009 */
[----:B------:R-:W-:Y:S01]  /*0480*/  FFMA R24, R11, R24, R16 ;  /* 0x000000180b187223 */ /* 0x000fe20000000010 */
[----:B------:R-:W-:Y:S06]  /*0490*/  @P1 BRA `(.L_x_2) ;  /* 0xfffffffc005c1947 */ /* 0x000fec000383ffff */
.L_x_1:
[----:B------:R-:W-:Y:S05]  /*04a0*/  @!P0 BRA `(.L_x_0) ;  /* 0x0000000000fc8947 */ /* 0x000fea0003800000 */
[----:B------:R-:W-:Y:S02]  /*04b0*/  ISETP.GE.U32.AND P1, PT, R27, 0x4, PT ;  /* 0x000000041b00780c */ /* 0x000fe40003f26070 */
[----:B------:R-:W-:-:S04]  /*04c0*/  LOP3.LUT R16, R2, 0x3, RZ, 0xc0, !PT ;  /* 0x0000000302107812 */ /* 0x000fc800078ec0ff */
[----:B------:R-:W-:-:S07]  /*04d0*/  ISETP.NE.AND P0, PT, R16, RZ, PT ;  /* 0x000000ff1000720c */ /* 0x000fce0003f05270 */
[----:B------:R-:W-:Y:S06]  /*04e0*/  @!P1 BRA `(.L_x_3) ;  /* 0x00000000006c9947 */ /* 0x000fec0003800000 */
[----:B------:R-:W0:Y:S01]  /*04f0*/  LDC.64 R6, c[0x0][0x388] ;  /* 0x0000e200ff067b82 */ /* 0x000e220000000a00 */
[----:B------:R-:W1:Y:S01]  /*0500*/  LDCU.64 UR6, c[0x0][0x380] ;  /* 0x00007000ff0677ac */ /* 0x000e620008000a00 */
[----:B------:R-:W-:Y:S01]  /*0510*/  IMAD R9, R21, R3, R0 ;  /* 0x0000000315097224 */ /* 0x000fe200078e0200 */
[CC--:B------:R-:W-:Y:S02]  /*0520*/  IADD3 R5, PT, PT, R20.reuse, R21.reuse, RZ ;  /* 0x0000001514057210 */ /* 0x0c0fe40007ffe0ff */
[----:B------:R-:W-:-:S03]  /*0530*/  IADD3 R10, P1, PT, R20, R21, RZ ;  /* 0x00000015140a7210 */ /* 0x000fc60007f3e0ff */
[----:B------:R-:W2:Y:S01]  /*0540*/  LDC.64 R14, c[0x0][0x380] ;  /* 0x0000e000ff0e7b82 */ /* 0x000ea20000000a00 */
[----:B0-----:R-:W-:-:S04]  /*0550*/  IMAD.WIDE R6, R9, 0x4, R6 ;  /* 0x0000000409067825 */ /* 0x001fc800078e0206 */
[----:B------:R-:W-:Y:S02]  /*0560*/  IMAD.WIDE R8, R3, 0x4, R6 ;  /* 0x0000000403087825 */ /* 0x000fe400078e0206 */
[----:B------:R-:W3:Y:S02]  /*0570*/  LDG.E R6, desc[UR4][R6.64] ;  /* 0x0000000406067981 */ /* 0x000ee4000c1e1900 */
[----:B--2---:R-:W-:Y:S01]  /*0580*/  IMAD.WIDE.U32 R14, R5, 0x4, R14 ;  /* 0x00000004050e7825 */ /* 0x004fe200078e000e */
[----:B------:R-:W-:Y:S02]  /*0590*/  IADD3.X R5, PT, PT, RZ, RZ, RZ, P1, !PT ;  /* 0x000000ffff057210 */ /* 0x000fe40000ffe4ff */
[----:B-1----:R-:W-:-:S03]  /*05a0*/  LEA R4, P1, R10, UR6, 0x2 ;  /* 0x000000060a047c11 */ /* 0x002fc6000f8210ff */
[----:B------:R-:W3:Y:S01]  /*05b0*/  LDG.E R15, desc[UR4][R14.64] ;  /* 0x000000040e0f7981 */ /* 0x000ee2000c1e1900 */
[----:B------:R-:W-:Y:S01]  /*05c0*/  LEA.HI.X R5, R10, UR7, R5, 0x2, P1 ;  /* 0x000000070a057c11 */ /* 0x000fe200088f1405 */
[C---:B------:R-:W-:Y:S02]  /*05d0*/  IMAD.WIDE R10, R3.reuse, 0x4, R8 ;  /* 0x00000004030a7825 */ /* 0x040fe400078e0208 */
[----:B------:R-:W2:Y:S04]  /*05e0*/  LDG.E R8, desc[UR4][R8.64] ;  /* 0x0000000408087981 */ /* 0x000ea8000c1e1900 */
[----:B------:R-:W2:Y:S01]  /*05f0*/  LDG.E R17, desc[UR4][R4.64+0x4] ;  /* 0x0000040404117981 */ /* 0x000ea2000c1e1900 */
[----:B------:R-:W-:-:S03]  /*0600*/  IMAD.WIDE R12, R3, 0x4, R10 ;  /* 0x00000004030c7825 */ /* 0x000fc600078e020a */
[----:B------:R-:W4:Y:S04]  /*0610*/  LDG.E R22, desc[UR4][R10.64] ;  /* 0x000000040a167981 */ /* 0x000f28000c1e1900 */
[----:B------:R-:W4:Y:S04]  /*0620*/  LDG.E R18, desc[UR4][R4.64+0x8] ;  /* 0x0000080404127981 */ /* 0x000f28000c1e1900 */
[----:B------:R-:W5:Y:S04]  /*0630*/  LDG.E R26, desc[UR4][R4.64+0xc] ;  /* 0x00000c04041a7981 */ /* 0x000f68000c1e1900 */
[----:B------:R-:W5:Y:S01]  /*0640*/  LDG.E R12, desc[UR4][R12.64] ;  /* 0x000000040c0c7981 */ /* 0x000f62000c1e1900 */
[----:B------:R-:W-:Y:S01]  /*0650*/  IADD3 R21, PT, PT, R21, 0x4, RZ ;  /* 0x0000000415157810 */ /* 0x000fe20007ffe0ff */
[----:B---3--:R-:W-:-:S04]  /*0660*/  FFMA R24, R15, R6, R24 ;  /* 0x000000060f187223 */ /* 0x008fc80000000018 */
[----:B--2---:R-:W-:-:S04]  /*0670*/  FFMA R17, R17, R8, R24 ;  /* 0x0000000811117223 */ /* 0x004fc80000000018 */
[----:B----4-:R-:W-:-:S04]  /*0680*/  FFMA R17, R18, R22, R17 ;  /* 0x0000001612117223 */ /* 0x010fc80000000011 */
[----:B-----5:R-:W-:-:S07]  /*0690*/  FFMA R24, R26, R12, R17 ;  /* 0x0000000c1a187223 */ /* 0x020fce0000000011 */
.L_x_3:
[----:B------:R-:W-:Y:S05]  /*06a0*/  @!P0 BRA `(.L_x_0) ;  /* 0x00000000007c8947 */ /* 0x000fea0003800000 */
[----:B------:R-:W-:Y:S01]  /*06b0*/  ISETP.NE.AND P1, PT, R16, 0x1, PT ;  /* 0x000000011000780c */ /* 0x000fe20003f25270 */
[----:B------:R-:W0:Y:S01]  /*06c0*/  LDC.64 R12, c[0x0][0x380] ;  /* 0x0000e000ff0c7b82 */ /* 0x000e220000000a00 */
[----:B------:R-:W-:-:S04]  /*06d0*/  LOP3.LUT R2, R2, 0x1, RZ, 0xc0, !PT ;  /* 0x0000000102027812 */ /* 0x000fc800078ec0ff */
[----:B------:R-:W-:-:S03]  /*06e0*/  ISETP.NE.U32.AND P0, PT, R2, 0x1, PT ;  /* 0x000000010200780c */ /* 0x000fc60003f05070 */
[----:B------:R-:W1:Y:S04]  /*06f0*/  LDC.64 R10, c[0x0][0x388] ;  /* 0x0000e200ff0a7b82 */ /* 0x000e680000000a00 */
[CC--:B------:R-:W-:Y:S02]  /*0700*/  @P1 IADD3 R15, PT, PT, R20.reuse, R21.reuse, RZ ;  /* 0x00000015140f1210 */ /* 0x0c0fe40007ffe0ff */
[----:B------:R-:W-:Y:S02]  /*0710*/  @P1 IADD3 R2, P2, PT, R20, R21, RZ ;  /* 0x0000001514021210 */ /* 0x000fe40007f5e0ff */
[----:B------:R-:W2:Y:S02]  /*0720*/  @P1 LDC.64 R4, c[0x0][0x380] ;  /* 0x0000e000ff041b82 */ /* 0x000ea40000000a00 */
[----:B------:R-:W-:-:S06]  /*0730*/  @P1 IADD3.X R14, PT, PT, RZ, RZ, RZ, P2, !PT ;  /* 0x000000ffff0e1210 */ /* 0x000fcc00017fe4ff */
[----:B------:R-:W3:Y:S01]  /*0740*/  LDC.64 R6, c[0x0][0x380] ;  /* 0x0000e000ff067b82 */ /* 0x000ee20000000a00 */
[----:B0-----:R-:W-:-:S04]  /*0750*/  @P1 IMAD.WIDE.U32 R12, R15, 0x4, R12 ;  /* 0x000000040f0c1825 */ /* 0x001fc800078e000c */
[C---:B------:R-:W-:Y:S01]  /*0760*/  @P1 IMAD R15, R21.reuse, R3, R0 ;  /* 0x00000003150f1224 */ /* 0x040fe200078e0200 */
[----:B------:R-:W-:Y:S01]  /*0770*/  @P1 IADD3 R21, PT, PT, R21, 0x2, RZ ;  /* 0x0000000215151810 */ /* 0x000fe20007ffe0ff */
[----:B------:R-:W4:Y:S01]  /*0780*/  @P1 LDG.E R13, desc[UR4][R12.64] ;  /* 0x000000040c0d1981 */ /* 0x000f22000c1e1900 */
[----:B------:R-:W0:Y:S01]  /*0790*/  LDC.64 R8, c[0x0][0x388] ;  /* 0x0000e200ff087b82 */ /* 0x000e220000000a00 */
[----:B-1----:R-:W-:Y:S01]  /*07a0*/  @P1 IMAD.WIDE R10, R15, 0x4, R10 ;  /* 0x000000040f0a1825 */ /* 0x002fe200078e020a */
[----:B------:R-:W-:Y:S02]  /*07b0*/  @!P0 IADD3 R17, PT, PT, R20, R21, RZ ;  /* 0x0000001514118210 */ /* 0x000fe40007ffe0ff */
[----:B--2---:R-:W-:Y:S01]  /*07c0*/  @P1 LEA R4, P2, R2, R4, 0x2 ;  /* 0x0000000402041211 */ /* 0x004fe200078410ff */
[----:B------:R-:W-:-:S03]  /*07d0*/  @!P0 IMAD R21, R21, R3, R0 ;  /* 0x0000000315158224 */ /* 0x000fc600078e0200 */
[----:B------:R-:W-:Y:S01]  /*07e0*/  @P1 LEA.HI.X R5, R2, R5, R14, 0x2, P2 ;  /* 0x0000000502051211 */ /* 0x000fe200010f140e */
[----:B------:R-:W-:Y:S01]  /*07f0*/  @P1 IMAD.WIDE R14, R3, 0x4, R10 ;  /* 0x00000004030e1825 */ /* 0x000fe200078e020a */
[----:B------:R-:W4:Y:S03]  /*0800*/  @P1 LDG.E R2, desc[UR4][R10.64] ;  /* 0x000000040a021981 */ /* 0x000f26000c1e1900 */
[----:B---3--:R-:W-:Y:S01]  /*0810*/  @!P0 IMAD.WIDE.U32 R6, R17, 0x4, R6 ;  /* 0x0000000411068825 */ /* 0x008fe200078e0006 */
[----:B------:R-:W2:Y:S04]  /*0820*/  @P1 LDG.E R5, desc[UR4][R4.64+0x4] ;  /* 0x0000040404051981 */ /* 0x000ea8000c1e1900 */
[----:B------:R-:W2:Y:S01]  /*0830*/  @P1 LDG.E R14, desc[UR4][R14.64] ;  /* 0x000000040e0e1981 */ /* 0x000ea2000c1e1900 */
[----:B0-----:R-:W-:-:S03]  /*0840*/  @!P0 IMAD.WIDE R8, R21, 0x4, R8 ;  /* 0x0000000415088825 */ /* 0x001fc600078e0208 */
[----:B------:R-:W3:Y:S04]  /*0850*/  @!P0 LDG.E R7, desc[UR4][R6.64] ;  /* 0x0000000406078981 */ /* 0x000ee8000c1e1900 */
[----:B------:R-:W3:Y:S01]  /*0860*/  @!P0 LDG.E R8, desc[UR4][R8.64] ;  /* 0x0000000408088981 */ /* 0x000ee2000c1e1900 */
[----:B----4-:R-:W-:-:S04]  /*0870*/  @P1 FFMA R2, R13, R2, R24 ;  /* 0x000000020d021223 */ /* 0x010fc80000000018 */
[----:B--2---:R-:W-:-:S04]  /*0880*/  @P1 FFMA R24, R5, R14, R2 ;  /* 0x0000000e05181223 */ /* 0x004fc80000000002 */
[----:B---3--:R-:W-:-:S07]  /*0890*/  @!P0 FFMA R24, R7, R8, R24 ;  /* 0x0000000807188223 */ /* 0x008fce0000000018 */
.L_x_0:
[----:B------:R-:W0:Y:S01]  /*08a0*/  LDC.64 R4, c[0x0][0x390] ;  /* 0x0000e400ff047b82 */ /* 0x000e220000000a00 */
[----:B------:R-:W-:Y:S01]  /*08b0*/  IMAD R3, R19, R3, R0 ;  /* 0x0000000313037224 */ /* 0x000fe200078e0200 */
[----:B------:R-:W1:Y:S03]  /*08c0*/  LDCU.64 UR6, c[0x0][0x398] ;  /* 0x00007300ff0677ac */ /* 0x000e660008000a00 */
[----:B0-----:R-:W-:-:S05]  /*08d0*/  IMAD.WIDE R2, R3, 0x4, R4 ;  /* 0x0000000403027825 */ /* 0x001fca00078e0204 */
[----:B------:R-:W1:Y:S02]  /*08e0*/  LDG.E R0, desc[UR4][R2.64] ;  /* 0x0000000402007981 */ /* 0x000e64000c1e1900 */
[----:B-1----:R-:W-:-:S04]  /*08f0*/  FMUL R5, R0, UR7 ;  /* 0x0000000700057c20 */ /* 0x002fc80008400000 */
[----:B------:R-:W-:-:S05]  /*0900*/  FFMA R5, R24, UR6, R5 ;  /* 0x0000000618057c23 */ /* 0x000fca0008000005 */
[----:B------:R-:W-:Y:S01]  /*0910*/  STG.E desc[UR4][R2.64], R5 ;  /* 0x0000000502007986 */ /* 0x000fe2000c101904 */
[----:B------:R-:W-:Y:S05]  /*0920*/  EXIT ;  /* 0x000000000000794d */ /* 0x000fea0003800000 */
.L_x_4:
[----:B------:R-:W-:-:S00]  /*0930*/  BRA `(.L_x_4) ;  /* 0xfffffffc00fc7947 */ /* 0x000fc0000383ffff */
[----:B------:R-:W-:-:S00]  /*0940*/  NOP ;  /* 0x0000000000007918 */ /* 0x000fc00000000000 */
        /* <DEDUP_REMOVED lines=11> */
.L_x_10:


//--------------------- .text._Z14sgemm_v0_naivePKfS0_Pfffiii --------------------------
	.section	.text._Z14sgemm_v0_naivePKfS0_Pfffiii,"ax",@progbits
	.align	128
        .global         _Z14sgemm_v0_naivePKfS0_Pfffiii
        .type           _Z14sgemm_v0_naivePKfS0_Pfffiii,@function
        .size           _Z14sgemm_v0_naivePKfS0_Pfffiii,(.L_x_11 - _Z14sgemm_v0_naivePKfS0_Pfffiii)
        .other          _Z14sgemm_v0_naivePKfS0_Pfffiii,@"STO_CUDA_ENTRY STV_DEFAULT"
_Z14sgemm_v0_naivePKfS0_Pfffiii:
.text._Z14sgemm_v0_naivePKfS0_Pfffiii:
[----:B------:R-:W-:Y:S01]  /*0000*/  LDC R1, c[0x0][0x37c] ;  /* 0x0000df00ff017b82 */ /* 0x000fe20000000800 */
[----:B------:R-:W0:Y:S01]  /*0010*/  S2R R16, SR_TID.Y ;  /* 0x0000000000107919 */ /* 0x000e220000002200 */
[----:B------:R-:W1:Y:S06]  /*0020*/  LDCU UR4, c[0x0][0x360] ;  /* 0x00006c00ff0477ac */ /* 0x000e6c0008000800 */
[----:B------:R-:W2:Y:S01]  /*0030*/  LDC.64 R2, c[0x0][0x3a0] ;  /* 0x0000e800ff027b82 */ /* 0x000ea20000000a00 */
[----:B------:R-:W0:Y:S01]  /*0040*/  S2R R7, SR_CTAID.Y ;  /* 0x0000000000077919 */ /* 0x000e220000002600 */
[----:B------:R-:W0:Y:S01]  /*0050*/  LDCU UR5, c[0x0][0x364] ;  /* 0x00006c80ff0577ac */ /* 0x000e220008000800 */
[----:B------:R-:W1:Y:S01]  /*0060*/  S2R R0, SR_TID.X ;  /* 0x0000000000007919 */ /* 0x000e620000002100 */
[----:B------:R-:W1:Y:S01]  /*0070*/  S2R R5, SR_CTAID.X ;  /* 0x0000000000057919 */ /* 0x000e620000002500 */
[----:B0-----:R-:W-:-:S05]  /*0080*/  IMAD R16, R7, UR5, R16 ;  /* 0x0000000507107c24 */ /* 0x001fca000f8e0210 */
[----:B--2---:R-:W-:Y:S01]  /*0090*/  ISETP.GE.AND P0, PT, R16, R3, PT ;  /* 0x000000031000720c */ /* 0x004fe20003f06270 */
[----:B-1----:R-:W-:-:S05]  /*00a0*/  IMAD R0, R5, UR4, R0 ;  /* 0x0000000405007c24 */ /* 0x002fca000f8e0200 */
        /* <DEDUP_REMOVED lines=14> */
[----:B------:R-:W0:Y:S01]  /*0190*/  LDCU.64 UR4, c[0x0][0x380] ;  /* 0x00007000ff0477ac */ /* 0x000e220008000a00 */
[----:B------:R-:W-:Y:S02]  /*01a0*/  LOP3.LUT R19, R17, 0x7ffffff8, RZ, 0xc0, !PT ;  /* 0x7ffffff811137812 */ /* 0x000fe400078ec0ff */
[----:B------:R-:W-:Y:S02]  /*01b0*/  MOV R26, RZ ;  /* 0x000000ff001a7202 */ /* 0x000fe40000000f00 */
[----:B------:R-:W-:Y:S02]  /*01c0*/  MOV R2, R18 ;  /* 0x0000001200027202 */ /* 0x000fe40000000f00 */
[----:B------:R-:W-:Y:S02]  /*01d0*/  MOV R22, R16 ;  /* 0x0000001000167202 */ /* 0x000fe40000000f00 */
[----:B------:R-:W-:Y:S01]  /*01e0*/  IADD3 R20, PT, PT, -R19, RZ, RZ ;  /* 0x000000ff13147210 */ /* 0x000fe20007ffe1ff */
[----:B0-----:R-:W-:-:S04]  /*01f0*/  UIADD3 UR4, UP0, UPT, UR4, 0x10, URZ ;  /* 0x0000001004047890 */ /* 0x001fc8000ff1e0ff */
[----:B------:R-:W-:-:S12]  /*0200*/  UIADD3.X UR5, UPT, UPT, URZ, UR5, URZ, UP0, !UPT ;  /* 0x00000005ff057290 */ /* 0x000fd800087fe4ff */
.L_x_7:
[----:B------:R-:W0:Y:S01]  /*0210*/  LDC.64 R14, c[0x0][0x388] ;  /* 0x0000e200ff0e7b82 */ /* 0x000e220000000a00 */
[----:B------:R-:W-:Y:S02]  /*0220*/  MOV R4, UR4 ;  /* 0x0000000400047c02 */ /* 0x000fe40008000f00 */
[----:B------:R-:W-:-:S03]  /*0230*/  MOV R5, UR5 ;  /* 0x0000000500057c02 */ /* 0x000fc60008000f00 */
[----:B------:R-:W-:-:S05]  /*0240*/  IMAD.WIDE R4, R2, 0x4, R4 ;  /* 0x0000000402047825 */ /* 0x000fca00078e0204 */
[----:B------:R-:W2:Y:S04]  /*0250*/  LDG.E R21, desc[UR6][R4.64+-0x10] ;  /* 0xfffff00604157981 */ /* 0x000ea8000c1e1900 */
[----:B------:R-:W3:Y:S04]  /*0260*/  LDG.E R23, desc[UR6][R4.64+-0xc] ;  /* 0xfffff40604177981 */ /* 0x000ee8000c1e1900 */
[----:B------:R-:W4:Y:S01]  /*0270*/  LDG.E R29, desc[UR6][R4.64+-0x8] ;  /* 0xfffff806041d7981 */ /* 0x000f22000c1e1900 */
[----:B0-----:R-:W-:-:S05]  /*0280*/  IMAD.WIDE R14, R22, 0x4, R14 ;  /* 0x00000004160e7825 */ /* 0x001fca00078e020e */
[----:B------:R0:W2:Y:S01]  /*0290*/  LDG.E R24, desc[UR6][R14.64] ;  /* 0x000000060e187981 */ /* 0x0000a2000c1e1900 */
[----:B------:R-:W-:-:S04]  /*02a0*/  IMAD.WIDE R12, R3, 0x4, R14 ;  /* 0x00000004030c7825 */ /* 0x000fc800078e020e */
[C---:B------:R-:W-:Y:S02]  /*02b0*/  IMAD.WIDE R6, R3.reuse, 0x4, R12 ;  /* 0x0000000403067825 */ /* 0x040fe400078e020c */
[----:B------:R-:W3:Y:S02]  /*02c0*/  LDG.E R12, desc[UR6][R12.64] ;  /* 0x000000060c0c7981 */ /* 0x000ee4000c1e1900 */
[C---:B------:R-:W-:Y:S02]  /*02d0*/  IMAD.WIDE R8, R3.reuse, 0x4, R6 ;  /* 0x0000000403087825 */ /* 0x040fe400078e0206 */
[----:B------:R1:W4:Y:S02]  /*02e0*/  LDG.E R28, desc[UR6][R6.64] ;  /* 0x00000006061c7981 */ /* 0x000324000c1e1900 */
[C---:B------:R-:W-:Y:S02]  /*02f0*/  IMAD.WIDE R10, R3.reuse, 0x4, R8 ;  /* 0x00000004030a7825 */ /* 0x040fe400078e0208 */
[----:B------:R-:W5:Y:S02]  /*0300*/  LDG.E R8, desc[UR6][R8.64] ;  /* 0x0000000608087981 */ /* 0x000f64000c1e1900 */
[----:B0-----:R-:W-:-:S05]  /*0310*/  IMAD.WIDE R14, R3, 0x4, R10 ;  /* 0x00000004030e7825 */ /* 0x001fca00078e020a */
        /* <DEDUP_REMOVED lines=8> */
[----:B-1----:R-:W-:-:S03]  /*03a0*/  IMAD.WIDE R6, R3, 0x4, R26 ;  /* 0x0000000403067825 */ /* 0x002fc600078e021a */
[----:B------:R-:W2:Y:S04]  /*03b0*/  LDG.E R15, desc[UR6][R4.64+0xc] ;  /* 0x00000c06040f7981 */ /* 0x000ea8000c1e1900 */
[----:B------:R-:W2:Y:S04]  /*03c0*/  LDG.E R6, desc[UR6][R6.64] ;  /* 0x0000000606067981 */ /* 0x000ea8000c1e1900 */
[----:B------:R-:W2:Y:S01]  /*03d0*/  LDG.E R5, desc[UR6][R26.64] ;  /* 0x000000061a057981 */ /* 0x000ea2000c1e1900 */
[----:B---3--:R-:W-:Y:S01]  /*03e0*/  FFMA R12, R23, R12, R24 ;  /* 0x0000000c170c7223 */ /* 0x008fe20000000018 */
[----:B------:R-:W-:-:S03]  /*03f0*/  IADD3 R20, PT, PT, R20, 0x8, RZ ;  /* 0x0000000814147810 */ /* 0x000fc60007ffe0ff */
[----:B----4-:R-:W-:Y:S01]  /*0400*/  FFMA R12, R29, R28, R12 ;  /* 0x0000001c1d0c7223 */ /* 0x010fe2000000000c */
[----:B------:R-:W-:Y:S02]  /*0410*/  ISETP.NE.AND P1, PT, R20, RZ, PT ;  /* 0x000000ff1400720c */ /* 0x000fe40003f25270 */
[----:B------:R-:W-:Y:S01]  /*0420*/  LEA R22, R3, R22, 0x3 ;  /* 0x0000001603167211 */ /* 0x000fe200078e18ff */
[----:B-----5:R-:W-:Y:S01]  /*0430*/  FFMA R8, R11, R8, R12 ;  /* 0x000000080b087223 */ /* 0x020fe2000000000c */
[----:B------:R-:W-:-:S03]  /*0440*/  IADD3 R2, PT, PT, R2, 0x8, RZ ;  /* 0x0000000802027810 */ /* 0x000fc60007ffe0ff */
[----:B--2---:R-:W-:-:S04]  /*0450*/  FFMA R9, R21, R9, R8 ;  /* 0x0000000915097223 */ /* 0x004fc80000000008 */
[----:B------:R-:W-:-:S04]  /*0460*/  FFMA R9, R14, R13, R9 ;  /* 0x0000000d0e097223 */ /* 0x000fc80000000009 */
[----:B------:R-:W-:-:S04]  /*0470*/  FFMA R10, R10, R5, R9 ;  /* 0x000000050a0a7223 */ /* 0x000fc80000000009 */
[----:B------:R-:W-:Y:S01]  /*0480*/  FFMA R26, R15, R6, R10 ;  /* 0x000000060f1a7223 */ /* 0x000fe2000000000a */
[----:B------:R-:W-:Y:S06]  /*0490*/  @P1 BRA `(.L_x_7) ;  /* 0xfffffffc005c1947 */ /* 0x000fec000383ffff */
.L_x_6:
[----:B------:R-:W-:Y:S05]  /*04a0*/  @!P0 BRA `(.L_x_5) ;  /* 0x0000000000d48947 */ /* 0x000fea0003800000 */
[----:B------:R-:W-:Y:S02]  /*04b0*/  ISETP.GE.U32.AND P0, PT, R25, 0x4, PT ;  /* 0x000000041900780c */ /* 0x000fe40003f06070 */
[----:B------:R-:W-:-:S04]  /*04c0*/  LOP3.LUT R2, R17, 0x3, RZ, 0xc0, !PT ;  /* 0x0000000311027812 */ /* 0x000fc800078ec0ff */
[----:B------:R-:W-:-:S07]  /*04d0*/  ISETP.NE.AND P1, PT, R2, RZ, PT ;  /* 0x000000ff0200720c */ /* 0x000fce0003f25270 */
[----:B------:R-:W-:Y:S06]  /*04e0*/  @!P0 BRA `(.L_x_8) ;  /* 0x0000000000588947 */ /* 0x000fec0003800000 */
[----:B------:R-:W0:Y:S01]  /*04f0*/  LDC.64 R10, c[0x0][0x388] ;  /* 0x0000e200ff0a7b82 */ /* 0x000e220000000a00 */
[----:B------:R-:W-:Y:S01]  /*0500*/  IMAD R9, R19, R3, R16 ;  /* 0x0000000313097224 */ /* 0x000fe200078e0210 */
[----:B------:R-:W-:-:S06]  /*0510*/  IADD3 R7, PT, PT, R18, R19, RZ ;  /* 0x0000001312077210 */ /* 0x000fcc0007ffe0ff */
[----:B------:R-:W1:Y:S01]  /*0520*/  LDC.64 R4, c[0x0][0x380] ;  /* 0x0000e000ff047b82 */ /* 0x000e620000000a00 */
[----:B0-----:R-:W-:-:S04]  /*0530*/  IMAD.WIDE R10, R9, 0x4, R10 ;  /* 0x00000004090a7825 */ /* 0x001fc800078e020a */
[----:B------:R-:W-:Y:S02]  /*0540*/  IMAD.WIDE R12, R3, 0x4, R10 ;  /* 0x00000004030c7825 */ /* 0x000fe400078e020a */
[----:B------:R-:W2:Y:S02]  /*0550*/  LDG.E R10, desc[UR6][R10.64] ;  /* 0x000000060a0a7981 */ /* 0x000ea4000c1e1900 */
[----:B-1----:R-:W-:-:S04]  /*0560*/  IMAD.WIDE R4, R7, 0x4, R4 ;  /* 0x0000000407047825 */ /* 0x002fc800078e0204 */
[C---:B------:R-:W-:Y:S01]  /*0570*/  IMAD.WIDE R6, R3.reuse, 0x4, R12 ;  /* 0x0000000403067825 */ /* 0x040fe200078e020c */
[----:B------:R-:W2:Y:S04]  /*0580*/  LDG.E R15, desc[UR6][R4.64] ;  /* 0x00000006040f7981 */ /* 0x000ea8000c1e1900 */
[----:B------:R-:W3:Y:S01]  /*0590*/  LDG.E R12, desc[UR6][R12.64] ;  /* 0x000000060c0c7981 */ /* 0x000ee2000c1e1900 */
[----:B------:R-:W-:-:S03]  /*05a0*/  IMAD.WIDE R8, R3, 0x4, R6 ;  /* 0x0000000403087825 */ /* 0x000fc600078e0206 */
[----:B------:R-:W3:Y:S04]  /*05b0*/  LDG.E R14, desc[UR6][R4.64+0x4] ;  /* 0x00000406040e7981 */ /* 0x000ee8000c1e1900 */
[----:B------:R-:W4:Y:S04]  /*05c0*/  LDG.E R20, desc[UR6][R6.64] ;  /* 0x0000000606147981 */ /* 0x000f28000c1e1900 */
[----:B------:R-:W4:Y:S04]  /*05d0*/  LDG.E R21, desc[UR6][R4.64+0x8] ;  /* 0x0000080604157981 */ /* 0x000f28000c1e1900 */
[----:B------:R-:W5:Y:S04]  /*05e0*/  LDG.E R23, desc[UR6][R4.64+0xc] ;  /* 0x00000c0604177981 */ /* 0x000f68000c1e1900 */
[----:B------:R-:W5:Y:S01]  /*05f0*/  LDG.E R8, desc[UR6][R8.64] ;  /* 0x0000000608087981 */ /* 0x000f62000c1e1900 */
[----:B------:R-:W-:Y:S01]  /*0600*/  IADD3 R19, PT, PT, R19, 0x4, RZ ;  /* 0x0000000413137810 */ /* 0x000fe20007ffe0ff */
[----:B--2---:R-:W-:-:S04]  /*0610*/  FFMA R15, R15, R10, R26 ;  /* 0x0000000a0f0f7223 */ /* 0x004fc8000000001a */
[----:B---3--:R-:W-:-:S04]  /*0620*/  FFMA R14, R14, R12, R15 ;  /* 0x0000000c0e0e7223 */ /* 0x008fc8000000000f */
[----:B----4-:R-:W-:-:S04]  /*0630*/  FFMA R14, R21, R20, R14 ;  /* 0x00000014150e7223 */ /* 0x010fc8000000000e */
[----:B-----5:R-:W-:-:S07]  /*0640*/  FFMA R26, R23, R8, R14 ;  /* 0x00000008171a7223 */ /* 0x020fce000000000e */
.L_x_8:
[----:B------:R-:W-:Y:S05]  /*0650*/  @!P1 BRA `(.L_x_5) ;  /* 0x0000000000689947 */ /* 0x000fea0003800000 */
[----:B------:R-:W0:Y:S01]  /*0660*/  LDC.64 R10, c[0x0][0x388] ;  /* 0x0000e200ff0a7b82 */ /* 0x000e220000000a00 */
[----:B------:R-:W-:Y:S02]  /*0670*/  ISETP.NE.AND P0, PT, R2, 0x1, PT ;  /* 0x000000010200780c */ /* 0x000fe40003f05270 */
[----:B------:R-:W-:-:S04]  /*0680*/  LOP3.LUT R17, R17, 0x1, RZ, 0xc0, !PT ;  /* 0x0000000111117812 */ /* 0x000fc800078ec0ff */
[----:B------:R-:W-:Y:S01]  /*0690*/  ISETP.NE.U32.AND P1, PT, R17, 0x1, PT ;  /* 0x000000011100780c */ /* 0x000fe20003f25070 */
[----:B------:R-:W1:Y:S06]  /*06a0*/  LDC.64 R8, c[0x0][0x380] ;  /* 0x0000e000ff087b82 */ /* 0x000e6c0000000a00 */
[C---:B------:R-:W-:Y:S01]  /*06b0*/  @P0 IMAD R15, R19.reuse, R3, R16 ;  /* 0x00000003130f0224 */ /* 0x040fe200078e0210 */
[----:B------:R-:W-:Y:S01]  /*06c0*/  @P0 IADD3 R13, PT, PT, R18, R19, RZ ;  /* 0x00000013120d0210 */ /* 0x000fe20007ffe0ff */
[----:B------:R-:W2:Y:S01]  /*06d0*/  LDC.64 R6, c[0x0][0x380] ;  /* 0x0000e000ff067b82 */ /* 0x000ea20000000a00 */
[----:B------:R-:W-:-:S07]  /*06e0*/  @P0 IADD3 R19, PT, PT, R19, 0x2, RZ ;  /* 0x0000000213130810 */ /* 0x000fce0007ffe0ff */
[----:B------:R-:W3:Y:S01]  /*06f0*/  LDC.64 R4, c[0x0][0x388] ;  /* 0x0000e200ff047b82 */ /* 0x000ee20000000a00 */
[----:B0-----:R-:W-:Y:S01]  /*0700*/  @P0 IMAD.WIDE R10, R15, 0x4, R10 ;  /* 0x000000040f0a0825 */ /* 0x001fe200078e020a */
[----:B------:R-:W-:-:S03]  /*0710*/  @!P1 IADD3 R15, PT, PT, R18, R19, RZ ;  /* 0x00000013120f9210 */ /* 0x000fc60007ffe0ff */
[----:B------:R-:W-:Y:S01]  /*0720*/  @!P1 IMAD R19, R19, R3, R16 ;  /* 0x0000000313139224 */ /* 0x000fe200078e0210 */
[----:B------:R-:W4:Y:S01]  /*0730*/  @P0 LDG.E R2, desc[UR6][R10.64] ;  /* 0x000000060a020981 */ /* 0x000f22000c1e1900 */
[----:B-1----:R-:W-:-:S04]  /*0740*/  @P0 IMAD.WIDE R8, R13, 0x4, R8 ;  /* 0x000000040d080825 */ /* 0x002fc800078e0208 */
[----:B------:R-:W-:Y:S01]  /*0750*/  @P0 IMAD.WIDE R12, R3, 0x4, R10 ;  /* 0x00000004030c0825 */ /* 0x000fe200078e020a */
[----:B------:R-:W4:Y:S03]  /*0760*/  @P0 LDG.E R17, desc[UR6][R8.64] ;  /* 0x0000000608110981 */ /* 0x000f26000c1e1900 */
[----:B--2---:R-:W-:Y:S01]  /*0770*/  @!P1 IMAD.WIDE R6, R15, 0x4, R6 ;  /* 0x000000040f069825 */ /* 0x004fe200078e0206 */
[----:B------:R-:W2:Y:S04]  /*0780*/  @P0 LDG.E R21, desc[UR6][R8.64+0x4] ;  /* 0x0000040608150981 */ /* 0x000ea8000c1e1900 */
[----:B------:R-:W2:Y:S01]  /*0790*/  @P0 LDG.E R12, desc[UR6][R12.64] ;  /* 0x000000060c0c0981 */ /* 0x000ea2000c1e1900 */
[----:B---3--:R-:W-:-:S03]  /*07a0*/  @!P1 IMAD.WIDE R4, R19, 0x4, R4 ;  /* 0x0000000413049825 */ /* 0x008fc600078e0204 */
[----:B------:R-:W3:Y:S04]  /*07b0*/  @!P1 LDG.E R7, desc[UR6][R6.64] ;  /* 0x0000000606079981 */ /* 0x000ee8000c1e1900 */
[----:B------:R-:W3:Y:S01]  /*07c0*/  @!P1 LDG.E R4, desc[UR6][R4.64] ;  /* 0x0000000604049981 */ /* 0x000ee2000c1e1900 */
[----:B----4-:R-:W-:-:S04]  /*07d0*/  @P0 FFMA R2, R17, R2, R26 ;  /* 0x0000000211020223 */ /* 0x010fc8000000001a */
[----:B--2---:R-:W-:-:S04]  /*07e0*/  @P0 FFMA R26, R21, R12, R2 ;  /* 0x0000000c151a0223 */ /* 0x004fc80000000002 */
[----:B---3--:R-:W-:-:S07]  /*07f0*/  @!P1 FFMA R26, R7, R4, R26 ;  /* 0x00000004071a9223 */ /* 0x008fce000000001a */
.L_x_5:
        /* <DEDUP_REMOVED lines=9> */
.L_x_9:
        /* <DEDUP_REMOVED lines=15> */
.L_x_11:


//--------------------- .nv.shared.reserved.0     --------------------------
	.section	.nv.shared.reserved.0,"aw",@nobits
	.weak		__nv_reservedSMEM_offset_0_alias
	.size		__nv_reservedSMEM_offset_0_alias, 0, 64
	.other		__nv_reservedSMEM_offset_0_alias,@"STO_CUDA_RESERVED_SHARED STV_DEFAULT"
__nv_reservedSMEM_offset_0_alias:
	.zero		0
	.zero		64


//--------------------- .nv.constant0._Z25sgemm_v1_memory_coalescedPKfS0_Pfffiii --------------------------
	.section	.nv.constant0._Z25sgemm_v1_memory_coalescedPKfS0_Pfffiii,"a",@progbits
	.sectionflags	@""
	.align	4
.nv.constant0._Z25sgemm_v1_memory_coalescedPKfS0_Pfffiii:
	.zero		940


//--------------------- .nv.constant0._Z14sgemm_v0_naivePKfS0_Pfffiii --------------------------
	.section	.nv.constant0._Z14sgemm_v0_naivePKfS0_Pfffiii,"a",@progbits
	.sectionflags	@""
	.align	4
.nv.constant0._Z14sgemm_v0_naivePKfS0_Pfffiii:
	.zero		940


//--------------------- SYMBOLS --------------------------

	.type		.nv.reservedSmem.offset0,@object
	.size		.nv.reservedSmem.offset0,0x4
